//
// Generated by NVIDIA NVVM Compiler
//
// Compiler Build ID: CL-36424714
// Cuda compilation tools, release 13.0, V13.0.88
// Based on NVVM 20.0.0
//

.version 9.0
.target sm_100
.address_size 64

	// .globl	_Z23wg_private_local_kerneljjPKjPj

.visible .entry _Z23wg_private_local_kerneljjPKjPj(
	.param .u32 _Z23wg_private_local_kerneljjPKjPj_param_0,
	.param .u32 _Z23wg_private_local_kerneljjPKjPj_param_1,
	.param .u64 .ptr .align 1 _Z23wg_private_local_kerneljjPKjPj_param_2,
	.param .u64 .ptr .align 1 _Z23wg_private_local_kerneljjPKjPj_param_3
)
{


	ret;

}


// ===== COMPILED SASS (sm_100) =====

	.target	sm_100

	.elftype	@"ET_EXEC"


//--------------------- .note.nv.tkinfo           --------------------------
	.section	.note.nv.tkinfo,"",@"SHT_NOTE"
	.sectionflags	@"SHF_NOTE_NV_TKINFO"
	.tkinfo
        /*0018*/ 	.word	0x00000002
        /*0030*/ 	.string	""
        /*0030*/ 	.string	"ptxas"
        /*0030*/ 	.string	"Cuda compilation tools, release 13.0, V13.0.88"
        /*0030*/ 	.string	"Build cuda_13.0.r13.0/compiler.36424714_0"
        /*0030*/ 	.string	"-arch sm_100 -m 64 "



//--------------------- .note.nv.cuinfo           --------------------------
	.section	.note.nv.cuinfo,"",@"SHT_NOTE"
	.sectionflags	@"SHF_NOTE_NV_CUINFO"
        /*0018*/ 	.short	0x0002
        /*001a*/ 	.short	0x0064
        /*001c*/ 	.short	0x0082
	.zero		2


//--------------------- .nv.info                  --------------------------
	.section	.nv.info,"",@"SHT_CUDA_INFO"
	.align	4


	//----- nvinfo : EIATTR_REGCOUNT
	.align		4
        /*0000*/ 	.byte	0x04, 0x2f
        /*0002*/ 	.short	(.L_1 - .L_0)
	.align		4
.L_0:
        /*0004*/ 	.word	index@(_Z23wg_private_local_kerneljjPKjPj)
        /*0008*/ 	.word	0x00000004


	//----- nvinfo : EIATTR_FRAME_SIZE
	.align		4
.L_1:
        /*000c*/ 	.byte	0x04, 0x11
        /*000e*/ 	.short	(.L_3 - .L_2)
	.align		4
.L_2:
        /*0010*/ 	.word	index@(_Z23wg_private_local_kerneljjPKjPj)
        /*0014*/ 	.word	0x00000000


	//----- nvinfo : EIATTR_MIN_STACK_SIZE
	.align		4
.L_3:
        /*0018*/ 	.byte	0x04, 0x12
        /*001a*/ 	.short	(.L_5 - .L_4)
	.align		4
.L_4:
        /*001c*/ 	.word	index@(_Z23wg_private_local_kerneljjPKjPj)
        /*0020*/ 	.word	0x00000000
.L_5:


//--------------------- .nv.compat                --------------------------
	.section	.nv.compat,"",@"SHT_CUDA_COMPAT_INFO"
	.align	4
        /*0000*/ 	.byte	0x02, 0x09, 0x00, 0x00, 0x02, 0x02, 0x01, 0x00, 0x02, 0x05, 0x05, 0x00, 0x03, 0x07, 0x01, 0x01
        /*0010*/ 	.byte	0x02, 0x03, 0x00, 0x00, 0x02, 0x06, 0x01, 0x00, 0x04, 0x0b, 0x08, 0x00, 0x09, 0x00, 0x00, 0x00
        /*0020*/ 	.byte	0x00, 0x00, 0x00, 0x00


//--------------------- .nv.info._Z23wg_private_local_kerneljjPKjPj --------------------------
	.section	.nv.info._Z23wg_private_local_kerneljjPKjPj,"",@"SHT_CUDA_INFO"
	.sectionflags	@""
	.align	4


	//----- nvinfo : EIATTR_CUDA_API_VERSION
	.align		4
        /*0000*/ 	.byte	0x04, 0x37
        /*0002*/ 	.short	(.L_7 - .L_6)
.L_6:
        /*0004*/ 	.word	0x00000082


	//----- nvinfo : EIATTR_KPARAM_INFO
	.align		4
.L_7:
        /*0008*/ 	.byte	0x04, 0x17
        /*000a*/ 	.short	(.L_9 - .L_8)
.L_8:
        /*000c*/ 	.word	0x00000000
        /*0010*/ 	.short	0x0003
        /*0012*/ 	.short	0x0010
        /*0014*/ 	.byte	0x00, 0xf5, 0x21, 0x00


	//----- nvinfo : EIATTR_KPARAM_INFO
	.align		4
.L_9:
        /*0018*/ 	.byte	0x04, 0x17
        /*001a*/ 	.short	(.L_11 - .L_10)
.L_10:
        /*001c*/ 	.word	0x00000000
        /*0020*/ 	.short	0x0002
        /*0022*/ 	.short	0x0008
        /*0024*/ 	.byte	0x00, 0xf5, 0x21, 0x00


	//----- nvinfo : EIATTR_KPARAM_INFO
	.align		4
.L_11:
        /*0028*/ 	.byte	0x04, 0x17
        /*002a*/ 	.short	(.L_13 - .L_12)
.L_12:
        /*002c*/ 	.word	0x00000000
        /*0030*/ 	.short	0x0001
        /*0032*/ 	.short	0x0004
        /*0034*/ 	.byte	0x00, 0xf0, 0x11, 0x00


	//----- nvinfo : EIATTR_KPARAM_INFO
	.align		4
.L_13:
        /*0038*/ 	.byte	0x04, 0x17
        /*003a*/ 	.short	(.L_15 - .L_14)
.L_14:
        /*003c*/ 	.word	0x00000000
        /*0040*/ 	.short	0x0000
        /*0042*/ 	.short	0x0000
        /*0044*/ 	.byte	0x00, 0xf0, 0x11, 0x00


	//----- nvinfo : EIATTR_SPARSE_MMA_MASK
	.align		4
.L_15:
        /*0048*/ 	.byte	0x03, 0x50
        /*004a*/ 	.short	0x0000


	//----- nvinfo : EIATTR_MAXREG_COUNT
	.align		4
        /*004c*/ 	.byte	0x03, 0x1b
        /*004e*/ 	.short	0x00ff


	//----- nvinfo : EIATTR_MERCURY_ISA_VERSION
	.align		4
        /*0050*/ 	.byte	0x03, 0x5f
        /*0052*/ 	.short	0x0101


	//----- nvinfo : EIATTR_VRC_CTA_INIT_COUNT
	.align		4
        /*0054*/ 	.byte	0x02, 0x4a
	.zero		1
	.zero		1


	//----- nvinfo : EIATTR_EXIT_INSTR_OFFSETS
	.align		4
        /*0058*/ 	.byte	0x04, 0x1c
        /*005a*/ 	.short	(.L_17 - .L_16)


	//   ....[0]....
.L_16:
        /*005c*/ 	.word	0x00000010


	//----- nvinfo : EIATTR_CBANK_PARAM_SIZE
	.align		4
.L_17:
        /*0060*/ 	.byte	0x03, 0x19
        /*0062*/ 	.short	0x0018


	//----- nvinfo : EIATTR_PARAM_CBANK
	.align		4
        /*0064*/ 	.byte	0x04, 0x0a
        /*0066*/ 	.short	(.L_19 - .L_18)
	.align		4
.L_18:
        /*0068*/ 	.word	index@(.nv.constant0._Z23wg_private_local_kerneljjPKjPj)
        /*006c*/ 	.short	0x0380
        /*006e*/ 	.short	0x0018


	//----- nvinfo : EIATTR_SW_WAR
	.align		4
.L_19:
        /*0070*/ 	.byte	0x04, 0x36
        /*0072*/ 	.short	(.L_21 - .L_20)
.L_20:
        /*0074*/ 	.word	0x00000008
.L_21:


//--------------------- .nv.callgraph             --------------------------
	.section	.nv.callgraph,"",@"SHT_CUDA_CALLGRAPH"
	.align	4
	.sectionentsize	8
	.align		4
        /*0000*/ 	.word	0x00000000
	.align		4
        /*0004*/ 	.word	0xffffffff
	.align		4
        /*0008*/ 	.word	0x00000000
	.align		4
        /*000c*/ 	.word	0xfffffffe
	.align		4
        /*0010*/ 	.word	0x00000000
	.align		4
        /*0014*/ 	.word	0xfffffffd
	.align		4
        /*0018*/ 	.word	0x00000000
	.align		4
        /*001c*/ 	.word	0xfffffffc


//--------------------- .text._Z23wg_private_local_kerneljjPKjPj --------------------------
	.section	.text._Z23wg_private_local_kerneljjPKjPj,"ax",@progbits
	.align	128
        .global         _Z23wg_private_local_kerneljjPKjPj
        .type           _Z23wg_private_local_kerneljjPKjPj,@function
        .size           _Z23wg_private_local_kerneljjPKjPj,(.L_x_1 - _Z23wg_private_local_kerneljjPKjPj)
        .other          _Z23wg_private_local_kerneljjPKjPj,@"STO_CUDA_ENTRY STV_DEFAULT"
_Z23wg_private_local_kerneljjPKjPj:
.text._Z23wg_private_local_kerneljjPKjPj:
[----:B------:R-:W-:Y:S01]  /*0000*/  LDC R1, c[0x0][0x37c] ;  /* 0x0000df00ff017b82 */ /* 0x000fe20000000800 */
[----:B------:R-:W-:Y:S05]  /*0010*/  EXIT ;  /* 0x000000000000794d */ /* 0x000fea0003800000 */
.L_x_0:
[----:B------:R-:W-:-:S00]  /*0020*/  BRA `(.L_x_0) ;  /* 0xfffffffc00fc7947 */ /* 0x000fc0000383ffff */
[----:B------:R-:W-:-:S00]  /*0030*/  NOP ;  /* 0x0000000000007918 */ /* 0x000fc00000000000 */
        /* <DEDUP_REMOVED lines=12> */
.L_x_1:


//--------------------- .nv.shared.reserved.0     --------------------------
	.section	.nv.shared.reserved.0,"aw",@nobits
	.weak		__nv_reservedSMEM_offset_0_alias
	.size		__nv_reservedSMEM_offset_0_alias, 0, 64
	.other		__nv_reservedSMEM_offset_0_alias,@"STO_CUDA_RESERVED_SHARED STV_DEFAULT"
__nv_reservedSMEM_offset_0_alias:
	.zero		0
	.zero		64


//--------------------- .nv.constant0._Z23wg_private_local_kerneljjPKjPj --------------------------
	.section	.nv.constant0._Z23wg_private_local_kerneljjPKjPj,"a",@progbits
	.sectionflags	@""
	.align	4
.nv.constant0._Z23wg_private_local_kerneljjPKjPj:
	.zero		920


//--------------------- SYMBOLS --------------------------

	.type		.nv.reservedSmem.offset0,@object
	.size		.nv.reservedSmem.offset0,0x4
